	.headerflags	@"EF_CUDA_TEXMODE_UNIFIED EF_CUDA_64BIT_ADDRESS EF_CUDA_ACCELERATORS EF_CUDA_SM90 EF_CUDA_VIRTUAL_SM(EF_CUDA_SM90)"
	.elftype	@"ET_EXEC"


//--------------------- .nv.info                  --------------------------
	.section	.nv.info,"",@"SHT_CUDA_INFO"
	.align	4


	//----- nvinfo : EIATTR_REGCOUNT
	.align		4
        /*0000*/ 	.byte	0x04, 0x2f
        /*0002*/ 	.short	(.L_1 - .L_0)
	.align		4
.L_0:
        /*0004*/ 	.word	index@(triton_poi_fused_clone_4)
        /*0008*/ 	.word	0x0000000f


	//----- nvinfo : EIATTR_MIN_STACK_SIZE
	.align		4
.L_1:
        /*000c*/ 	.byte	0x04, 0x12
        /*000e*/ 	.short	(.L_3 - .L_2)
	.align		4
.L_2:
        /*0010*/ 	.word	index@(triton_poi_fused_clone_4)
        /*0014*/ 	.word	0x00000000


	//----- nvinfo : EIATTR_FRAME_SIZE
	.align		4
.L_3:
        /*0018*/ 	.byte	0x04, 0x11
        /*001a*/ 	.short	(.L_5 - .L_4)
	.align		4
.L_4:
        /*001c*/ 	.word	index@(triton_poi_fused_clone_4)
        /*0020*/ 	.word	0x00000000


	//----- nvinfo : EIATTR_MIN_STACK_SIZE
	.align		4
.L_5:
        /*0024*/ 	.byte	0x04, 0x12
        /*0026*/ 	.short	(.L_7 - .L_6)
	.align		4
.L_6:
        /*0028*/ 	.word	index@(triton_poi_fused_clone_4)
        /*002c*/ 	.word	0x00000000
.L_7:


//--------------------- .nv.info.triton_poi_fused_clone_4 --------------------------
	.section	.nv.info.triton_poi_fused_clone_4,"",@"SHT_CUDA_INFO"
	.sectionflags	@""
	.align	4


	//----- nvinfo : EIATTR_CUDA_API_VERSION
	.align		4
        /*0000*/ 	.byte	0x04, 0x37
        /*0002*/ 	.short	(.L_9 - .L_8)
.L_8:
        /*0004*/ 	.word	0x0000007c


	//----- nvinfo : EIATTR_KPARAM_INFO
	.align		4
.L_9:
        /*0008*/ 	.byte	0x04, 0x17
        /*000a*/ 	.short	(.L_11 - .L_10)
.L_10:
        /*000c*/ 	.word	0x00000000
        /*0010*/ 	.short	0x0003
        /*0012*/ 	.short	0x0014
        /*0014*/ 	.byte	0x00, 0xf0, 0x11, 0x00


	//----- nvinfo : EIATTR_KPARAM_INFO
	.align		4
.L_11:
        /*0018*/ 	.byte	0x04, 0x17
        /*001a*/ 	.short	(.L_13 - .L_12)
.L_12:
        /*001c*/ 	.word	0x00000000
        /*0020*/ 	.short	0x0002
        /*0022*/ 	.short	0x0010
        /*0024*/ 	.byte	0x00, 0xf0, 0x11, 0x00


	//----- nvinfo : EIATTR_KPARAM_INFO
	.align		4
.L_13:
        /*0028*/ 	.byte	0x04, 0x17
        /*002a*/ 	.short	(.L_15 - .L_14)
.L_14:
        /*002c*/ 	.word	0x00000000
        /*0030*/ 	.short	0x0001
        /*0032*/ 	.short	0x0008
        /*0034*/ 	.byte	0x00, 0xf4, 0x21, 0x00


	//----- nvinfo : EIATTR_KPARAM_INFO
	.align		4
.L_15:
        /*0038*/ 	.byte	0x04, 0x17
        /*003a*/ 	.short	(.L_17 - .L_16)
.L_16:
        /*003c*/ 	.word	0x00000000
        /*0040*/ 	.short	0x0000
        /*0042*/ 	.short	0x0000
        /*0044*/ 	.byte	0x00, 0xf4, 0x21, 0x00


	//----- nvinfo : EIATTR_SPARSE_MMA_MASK
	.align		4
.L_17:
        /*0048*/ 	.byte	0x03, 0x50
        /*004a*/ 	.short	0x0000


	//----- nvinfo : EIATTR_MAXREG_COUNT
	.align		4
        /*004c*/ 	.byte	0x03, 0x1b
        /*004e*/ 	.short	0x00ff


	//----- nvinfo : EIATTR_EXIT_INSTR_OFFSETS
	.align		4
        /*0050*/ 	.byte	0x04, 0x1c
        /*0052*/ 	.short	(.L_19 - .L_18)


	//   ....[0]....
.L_18:
        /*0054*/ 	.word	0x00000330


	//   ....[1]....
        /*0058*/ 	.word	0x000003a0


	//----- nvinfo : EIATTR_REQNTID
	.align		4
.L_19:
        /*005c*/ 	.byte	0x04, 0x10
        /*005e*/ 	.short	(.L_21 - .L_20)
.L_20:
        /*0060*/ 	.word	0x00000020
        /*0064*/ 	.word	0x00000001
        /*0068*/ 	.word	0x00000001


	//----- nvinfo : EIATTR_CBANK_PARAM_SIZE
	.align		4
.L_21:
        /*006c*/ 	.byte	0x03, 0x19
        /*006e*/ 	.short	0x0018


	//----- nvinfo : EIATTR_PARAM_CBANK
	.align		4
        /*0070*/ 	.byte	0x04, 0x0a
        /*0072*/ 	.short	(.L_23 - .L_22)
	.align		4
.L_22:
        /*0074*/ 	.word	index@(.nv.constant0.triton_poi_fused_clone_4)
        /*0078*/ 	.short	0x0210
        /*007a*/ 	.short	0x0018


	//----- nvinfo : EIATTR_SW_WAR
	.align		4
.L_23:
        /*007c*/ 	.byte	0x04, 0x36
        /*007e*/ 	.short	(.L_25 - .L_24)
.L_24:
        /*0080*/ 	.word	0x00000008
.L_25:


//--------------------- .nv.callgraph             --------------------------
	.section	.nv.callgraph,"",@"SHT_CUDA_CALLGRAPH"
	.align	4
	.sectionentsize	8
	.align		4
        /*0000*/ 	.word	0x00000000
	.align		4
        /*0004*/ 	.word	0xffffffff
	.align		4
        /*0008*/ 	.word	0x00000000
	.align		4
        /*000c*/ 	.word	0xfffffffe
	.align		4
        /*0010*/ 	.word	0x00000000
	.align		4
        /*0014*/ 	.word	0xfffffffd
	.align		4
        /*0018*/ 	.word	0x00000000
	.align		4
        /*001c*/ 	.word	0xfffffffc


//--------------------- .text.triton_poi_fused_clone_4 --------------------------
	.section	.text.triton_poi_fused_clone_4,"ax",@progbits
	.sectionflags	@"SHF_BARRIERS=1"
	.align	128
        .global         triton_poi_fused_clone_4
        .type           triton_poi_fused_clone_4,@function
        .size           triton_poi_fused_clone_4,(.L_x_1 - triton_poi_fused_clone_4)
        .other          triton_poi_fused_clone_4,@"STO_CUDA_ENTRY STV_DEFAULT"
triton_poi_fused_clone_4:
.text.triton_poi_fused_clone_4:
[----:B------:R-:W0:Y:S02]  /*0000*/  LDC R1, c[0x0][0x28] ;  /* 0x00000a00ff017b82 */ /* 0x000e240000000800 */
[----:B------:R-:W1:Y:S01]  /*0010*/  S2R R0, SR_CTAID.Y ;  /* 0x0000000000007919 */ /* 0x000e620000002600 */
[----:B------:R-:W-:Y:S01]  /*0020*/  ULDC.64 UR6, c[0x0][0x208] ;  /* 0x0000820000067ab9 */ /* 0x000fe20000000a00 */
[----:B------:R-:W2:Y:S01]  /*0030*/  S2R R12, SR_TID.X ;  /* 0x00000000000c7919 */ /* 0x000ea20000002100 */
[----:B------:R-:W3:Y:S01]  /*0040*/  S2R R6, SR_CTAID.X ;  /* 0x0000000000067919 */ /* 0x000ee20000002500 */
[----:B-1----:R-:W-:Y:S02]  /*0050*/  IMAD.SHL.U32 R0, R0, 0x10, RZ ;  /* 0x0000001000007824 */ /* 0x002fe400078e00ff */
[----:B--2---:R-:W-:Y:S01]  /*0060*/  IMAD.SHL.U32 R5, R12, 0x2, RZ ;  /* 0x000000020c057824 */ /* 0x004fe200078e00ff */
[----:B------:R-:W-:Y:S01]  /*0070*/  SHF.R.U32.HI R9, RZ, 0x3, R12 ;  /* 0x00000003ff097819 */ /* 0x000fe2000001160c */
[----:B---3--:R-:W-:-:S03]  /*0080*/  IMAD.SHL.U32 R6, R6, 0x4, RZ ;  /* 0x0000000406067824 */ /* 0x008fc600078e00ff */
[----:B------:R-:W-:Y:S02]  /*0090*/  LOP3.LUT R4, R0, 0xe, R5, 0xf8, !PT ;  /* 0x0000000e00047812 */ /* 0x000fe400078ef805 */
[----:B------:R-:W-:Y:S02]  /*00a0*/  SGXT.U32 R9, R9, 0x2 ;  /* 0x000000020909781a */ /* 0x000fe40000000000 */
[----:B------:R-:W-:Y:S02]  /*00b0*/  SHF.R.S32.HI R3, RZ, 0x1f, R4 ;  /* 0x0000001fff037819 */ /* 0x000fe40000011404 */
[----:B------:R-:W-:Y:S02]  /*00c0*/  LOP3.LUT R7, R6, R9, RZ, 0xfc, !PT ;  /* 0x0000000906077212 */ /* 0x000fe400078efcff */
[----:B------:R-:W-:Y:S02]  /*00d0*/  LEA.HI R8, R3, R4, RZ, 0x2 ;  /* 0x0000000403087211 */ /* 0x000fe400078f10ff */
[----:B------:R-:W1:Y:S01]  /*00e0*/  LDC.64 R2, c[0x0][0x210] ;  /* 0x00008400ff027b82 */ /* 0x000e620000000a00 */
[----:B------:R-:W-:-:S02]  /*00f0*/  ISETP.GE.AND P0, PT, R7, 0x4, PT ;  /* 0x000000040700780c */ /* 0x000fc40003f06270 */
[----:B------:R-:W-:Y:S02]  /*0100*/  LOP3.LUT R11, R8, 0xfffffffc, RZ, 0xc0, !PT ;  /* 0xfffffffc080b7812 */ /* 0x000fe400078ec0ff */
[----:B------:R-:W-:Y:S02]  /*0110*/  SHF.R.S32.HI R8, RZ, 0x2, R8 ;  /* 0x00000002ff087819 */ /* 0x000fe40000011408 */
[C---:B------:R-:W-:Y:S01]  /*0120*/  ISETP.LT.AND P0, PT, R4.reuse, 0x10, !P0 ;  /* 0x000000100400780c */ /* 0x040fe20004701270 */
[----:B------:R-:W-:-:S04]  /*0130*/  IMAD.IADD R10, R4, 0x1, -R11 ;  /* 0x00000001040a7824 */ /* 0x000fc800078e0a0b */
[----:B------:R-:W-:-:S04]  /*0140*/  IMAD R10, R7, 0xc, R10 ;  /* 0x0000000c070a7824 */ /* 0x000fc800078e020a */
[----:B------:R-:W-:Y:S01]  /*0150*/  VIADD R7, R10, 0x4 ;  /* 0x000000040a077836 */ /* 0x000fe20000000000 */
[----:B------:R-:W-:-:S03]  /*0160*/  CS2R R10, SRZ ;  /* 0x00000000000a7805 */ /* 0x000fc6000001ff00 */
[----:B------:R-:W-:-:S04]  /*0170*/  IMAD R7, R8, 0x30, R7 ;  /* 0x0000003008077824 */ /* 0x000fc800078e0207 */
[----:B-1----:R-:W-:-:S05]  /*0180*/  IMAD.WIDE R2, R7, 0x4, R2 ;  /* 0x0000000407027825 */ /* 0x002fca00078e0202 */
[----:B------:R1:W2:Y:S01]  /*0190*/  @P0 LDG.E.EL.64 R10, desc[UR6][R2.64] ;  /* 0x00000006020a0981 */ /* 0x0002a2000c2e1b00 */
[----:B------:R-:W3:Y:S01]  /*01a0*/  S2UR UR5, SR_CgaCtaId ;  /* 0x00000000000579c3 */ /* 0x000ee20000008800 */
[----:B------:R-:W-:Y:S01]  /*01b0*/  IMAD.SHL.U32 R4, R12, 0x8, RZ ;  /* 0x000000080c047824 */ /* 0x000fe200078e00ff */
[----:B------:R-:W-:Y:S01]  /*01c0*/  UMOV UR4, 0x400 ;  /* 0x0000040000047882 */ /* 0x000fe20000000000 */
[----:B------:R-:W-:Y:S02]  /*01d0*/  SHF.R.U32.HI R7, RZ, 0x1, R12 ;  /* 0x00000001ff077819 */ /* 0x000fe4000001160c */
[----:B------:R-:W-:Y:S02]  /*01e0*/  LOP3.LUT R6, R6, 0x2, R5, 0xf8, !PT ;  /* 0x0000000206067812 */ /* 0x000fe400078ef805 */
[----:B------:R-:W-:Y:S02]  /*01f0*/  LOP3.LUT R4, R4, 0x38, RZ, 0xc0, !PT ;  /* 0x0000003804047812 */ /* 0x000fe400078ec0ff */
[----:B------:R-:W-:-:S02]  /*0200*/  SGXT.U32 R7, R7, 0x4 ;  /* 0x000000040707781a */ /* 0x000fc40000000000 */
[C---:B------:R-:W-:Y:S02]  /*0210*/  LOP3.LUT R9, R4.reuse, R9, RZ, 0xfc, !PT ;  /* 0x0000000904097212 */ /* 0x040fe400078efcff */
[C---:B-1----:R-:W-:Y:S02]  /*0220*/  LOP3.LUT R2, R4.reuse, 0x4, RZ, 0xfc, !PT ;  /* 0x0000000404027812 */ /* 0x042fe400078efcff */
[-C--:B------:R-:W-:Y:S02]  /*0230*/  LEA.HI R4, R4, R9.reuse, RZ, 0x1e ;  /* 0x0000000904047211 */ /* 0x080fe400078ff0ff */
[----:B------:R-:W-:Y:S02]  /*0240*/  LEA.HI R2, R2, R9, RZ, 0x1e ;  /* 0x0000000902027211 */ /* 0x000fe400078ff0ff */
[----:B------:R-:W-:Y:S02]  /*0250*/  LOP3.LUT R7, R0, R7, RZ, 0xfc, !PT ;  /* 0x0000000700077212 */ /* 0x000fe400078efcff */
[----:B------:R-:W-:-:S02]  /*0260*/  ISETP.GE.AND P0, PT, R6, 0x4, PT ;  /* 0x000000040600780c */ /* 0x000fc40003f06270 */
[----:B------:R-:W-:Y:S01]  /*0270*/  LOP3.LUT R0, R5, 0x3e, RZ, 0xc0, !PT ;  /* 0x0000003e05007812 */ /* 0x000fe200078ec0ff */
[----:B---3--:R-:W-:Y:S01]  /*0280*/  UPRMT UR4, UR5, 0x654, UR4 ;  /* 0x0000065405047896 */ /* 0x008fe20008000004 */
[----:B------:R-:W-:Y:S02]  /*0290*/  SHF.R.U32.HI R5, RZ, 0x2, R5 ;  /* 0x00000002ff057819 */ /* 0x000fe40000011605 */
[----:B------:R-:W-:Y:S02]  /*02a0*/  ISETP.LT.AND P0, PT, R7, 0x10, !P0 ;  /* 0x000000100700780c */ /* 0x000fe40004701270 */
[----:B------:R-:W-:Y:S02]  /*02b0*/  SGXT.U32 R5, R5, 0x4 ;  /* 0x000000040505781a */ /* 0x000fe40000000000 */
[----:B------:R-:W-:Y:S02]  /*02c0*/  LEA R3, R4, UR4, 0x2 ;  /* 0x0000000404037c11 */ /* 0x000fe4000f8e10ff */
[----:B------:R-:W-:Y:S01]  /*02d0*/  LEA R2, R2, UR4, 0x2 ;  /* 0x0000000402027c11 */ /* 0x000fe2000f8e10ff */
[----:B------:R-:W-:-:S05]  /*02e0*/  IMAD.IADD R0, R0, 0x1, R5 ;  /* 0x0000000100007824 */ /* 0x000fca00078e0205 */
[----:B------:R-:W-:Y:S01]  /*02f0*/  LEA R0, R0, UR4, 0x2 ;  /* 0x0000000400007c11 */ /* 0x000fe2000f8e10ff */
[----:B--2---:R1:W-:Y:S04]  /*0300*/  STS [R3], R10 ;  /* 0x0000000a03007388 */ /* 0x0043e80000000800 */
[----:B------:R1:W-:Y:S01]  /*0310*/  STS [R2+0x10], R11 ;  /* 0x0000100b02007388 */ /* 0x0003e20000000800 */
[----:B------:R-:W-:Y:S06]  /*0320*/  BAR.SYNC.DEFER_BLOCKING 0x0 ;  /* 0x0000000000007b1d */ /* 0x000fec0000010000 */
[----:B-1----:R-:W-:Y:S05]  /*0330*/  @!P0 EXIT ;  /* 0x000000000000894d */ /* 0x002fea0003800000 */
[----:B------:R-:W-:Y:S01]  /*0340*/  LDS R4, [R0] ;  /* 0x0000000000047984 */ /* 0x000fe20000000800 */
[----:B------:R-:W0:Y:S01]  /*0350*/  LDC.64 R2, c[0x0][0x218] ;  /* 0x00008600ff027b82 */ /* 0x000e220000000a00 */
[----:B------:R-:W-:Y:S02]  /*0360*/  IMAD R7, R7, 0x4, R6 ;  /* 0x0000000407077824 */ /* 0x000fe400078e0206 */
[----:B------:R-:W1:Y:S02]  /*0370*/  LDS R5, [R0+0x4] ;  /* 0x0000040000057984 */ /* 0x000e640000000800 */
[----:B0-----:R-:W-:-:S05]  /*0380*/  IMAD.WIDE R2, R7, 0x4, R2 ;  /* 0x0000000407027825 */ /* 0x001fca00078e0202 */
[----:B-1----:R-:W-:Y:S01]  /*0390*/  STG.E.64 desc[UR6][R2.64], R4 ;  /* 0x0000000402007986 */ /* 0x002fe2000c101b06 */
[----:B------:R-:W-:Y:S05]  /*03a0*/  EXIT ;  /* 0x000000000000794d */ /* 0x000fea0003800000 */
.L_x_0:
[----:B------:R-:W-:-:S00]  /*03b0*/  BRA `(.L_x_0) ;  /* 0xfffffffc00fc7947 */ /* 0x000fc0000383ffff */
[----:B------:R-:W-:-:S00]  /*03c0*/  NOP ;  /* 0x0000000000007918 */ /* 0x000fc00000000000 */
        /* <DEDUP_REMOVED lines=11> */
.L_x_1:


//--------------------- .nv.shared.triton_poi_fused_clone_4 --------------------------
	.section	.nv.shared.triton_poi_fused_clone_4,"aw",@nobits
	.sectionflags	@""
	.align	16
	.zero		1024


//--------------------- .nv.constant0.triton_poi_fused_clone_4 --------------------------
	.section	.nv.constant0.triton_poi_fused_clone_4,"a",@progbits
	.sectionflags	@""
	.align	4
.nv.constant0.triton_poi_fused_clone_4:
	.zero		552
